//
// Generated by NVIDIA NVVM Compiler
//
// Compiler Build ID: CL-36424714
// Cuda compilation tools, release 13.0, V13.0.88
// Based on NVVM 20.0.0
//

.version 9.0
.target sm_100
.address_size 64

	// .globl	_Z4minePlPcS0_Pi
.global .align 4 .b8 precalc_xorwow_matrix[102400];
.global .align 4 .b8 precalc_xorwow_offset_matrix[102400];
.global .align 4 .b8 mrg32k3aM1[2304];
.global .align 4 .b8 mrg32k3aM2[2304];
.global .align 4 .b8 mrg32k3aM1SubSeq[2016];
.global .align 4 .b8 mrg32k3aM2SubSeq[2016];
.global .align 4 .b8 mrg32k3aM1Seq[2304];
.global .align 4 .b8 mrg32k3aM2Seq[2304];
.const .align 8 .b8 __cr_lgamma_table[72];

.visible .entry _Z4minePlPcS0_Pi(
	.param .u64 .ptr .align 1 _Z4minePlPcS0_Pi_param_0,
	.param .u64 .ptr .align 1 _Z4minePlPcS0_Pi_param_1,
	.param .u64 .ptr .align 1 _Z4minePlPcS0_Pi_param_2,
	.param .u64 .ptr .align 1 _Z4minePlPcS0_Pi_param_3
)
{


	ret;

}


// ===== COMPILED SASS (sm_100) =====

	.target	sm_100

	.elftype	@"ET_EXEC"


//--------------------- .note.nv.tkinfo           --------------------------
	.section	.note.nv.tkinfo,"",@"SHT_NOTE"
	.sectionflags	@"SHF_NOTE_NV_TKINFO"
	.tkinfo
        /*0018*/ 	.word	0x00000002
        /*0030*/ 	.string	""
        /*0030*/ 	.string	"ptxas"
        /*0030*/ 	.string	"Cuda compilation tools, release 13.0, V13.0.88"
        /*0030*/ 	.string	"Build cuda_13.0.r13.0/compiler.36424714_0"
        /*0030*/ 	.string	"-arch sm_100 -m 64 "



//--------------------- .note.nv.cuinfo           --------------------------
	.section	.note.nv.cuinfo,"",@"SHT_NOTE"
	.sectionflags	@"SHF_NOTE_NV_CUINFO"
        /*0018*/ 	.short	0x0002
        /*001a*/ 	.short	0x0064
        /*001c*/ 	.short	0x0082
	.zero		2


//--------------------- .nv.info                  --------------------------
	.section	.nv.info,"",@"SHT_CUDA_INFO"
	.align	4


	//----- nvinfo : EIATTR_REGCOUNT
	.align		4
        /*0000*/ 	.byte	0x04, 0x2f
        /*0002*/ 	.short	(.L_10 - .L_9)
	.align		4
.L_9:
        /*0004*/ 	.word	index@(_Z4minePlPcS0_Pi)
        /*0008*/ 	.word	0x00000004


	//----- nvinfo : EIATTR_FRAME_SIZE
	.align		4
.L_10:
        /*000c*/ 	.byte	0x04, 0x11
        /*000e*/ 	.short	(.L_12 - .L_11)
	.align		4
.L_11:
        /*0010*/ 	.word	index@(_Z4minePlPcS0_Pi)
        /*0014*/ 	.word	0x00000000


	//----- nvinfo : EIATTR_MIN_STACK_SIZE
	.align		4
.L_12:
        /*0018*/ 	.byte	0x04, 0x12
        /*001a*/ 	.short	(.L_14 - .L_13)
	.align		4
.L_13:
        /*001c*/ 	.word	index@(_Z4minePlPcS0_Pi)
        /*0020*/ 	.word	0x00000000
.L_14:


//--------------------- .nv.compat                --------------------------
	.section	.nv.compat,"",@"SHT_CUDA_COMPAT_INFO"
	.align	4
        /*0000*/ 	.byte	0x02, 0x09, 0x00, 0x00, 0x02, 0x02, 0x01, 0x00, 0x02, 0x05, 0x05, 0x00, 0x03, 0x07, 0x01, 0x01
        /*0010*/ 	.byte	0x02, 0x03, 0x00, 0x00, 0x02, 0x06, 0x01, 0x00, 0x04, 0x0b, 0x08, 0x00, 0x09, 0x00, 0x00, 0x00
        /*0020*/ 	.byte	0x00, 0x00, 0x00, 0x00


//--------------------- .nv.info._Z4minePlPcS0_Pi --------------------------
	.section	.nv.info._Z4minePlPcS0_Pi,"",@"SHT_CUDA_INFO"
	.sectionflags	@""
	.align	4


	//----- nvinfo : EIATTR_CUDA_API_VERSION
	.align		4
        /*0000*/ 	.byte	0x04, 0x37
        /*0002*/ 	.short	(.L_16 - .L_15)
.L_15:
        /*0004*/ 	.word	0x00000082


	//----- nvinfo : EIATTR_KPARAM_INFO
	.align		4
.L_16:
        /*0008*/ 	.byte	0x04, 0x17
        /*000a*/ 	.short	(.L_18 - .L_17)
.L_17:
        /*000c*/ 	.word	0x00000000
        /*0010*/ 	.short	0x0003
        /*0012*/ 	.short	0x0018
        /*0014*/ 	.byte	0x00, 0xf5, 0x21, 0x00


	//----- nvinfo : EIATTR_KPARAM_INFO
	.align		4
.L_18:
        /*0018*/ 	.byte	0x04, 0x17
        /*001a*/ 	.short	(.L_20 - .L_19)
.L_19:
        /*001c*/ 	.word	0x00000000
        /*0020*/ 	.short	0x0002
        /*0022*/ 	.short	0x0010
        /*0024*/ 	.byte	0x00, 0xf5, 0x21, 0x00


	//----- nvinfo : EIATTR_KPARAM_INFO
	.align		4
.L_20:
        /*0028*/ 	.byte	0x04, 0x17
        /*002a*/ 	.short	(.L_22 - .L_21)
.L_21:
        /*002c*/ 	.word	0x00000000
        /*0030*/ 	.short	0x0001
        /*0032*/ 	.short	0x0008
        /*0034*/ 	.byte	0x00, 0xf5, 0x21, 0x00


	//----- nvinfo : EIATTR_KPARAM_INFO
	.align		4
.L_22:
        /*0038*/ 	.byte	0x04, 0x17
        /*003a*/ 	.short	(.L_24 - .L_23)
.L_23:
        /*003c*/ 	.word	0x00000000
        /*0040*/ 	.short	0x0000
        /*0042*/ 	.short	0x0000
        /*0044*/ 	.byte	0x00, 0xf5, 0x21, 0x00


	//----- nvinfo : EIATTR_SPARSE_MMA_MASK
	.align		4
.L_24:
        /*0048*/ 	.byte	0x03, 0x50
        /*004a*/ 	.short	0x0000


	//----- nvinfo : EIATTR_MAXREG_COUNT
	.align		4
        /*004c*/ 	.byte	0x03, 0x1b
        /*004e*/ 	.short	0x00ff


	//----- nvinfo : EIATTR_MERCURY_ISA_VERSION
	.align		4
        /*0050*/ 	.byte	0x03, 0x5f
        /*0052*/ 	.short	0x0101


	//----- nvinfo : EIATTR_VRC_CTA_INIT_COUNT
	.align		4
        /*0054*/ 	.byte	0x02, 0x4a
	.zero		1
	.zero		1


	//----- nvinfo : EIATTR_EXIT_INSTR_OFFSETS
	.align		4
        /*0058*/ 	.byte	0x04, 0x1c
        /*005a*/ 	.short	(.L_26 - .L_25)


	//   ....[0]....
.L_25:
        /*005c*/ 	.word	0x00000010


	//----- nvinfo : EIATTR_CBANK_PARAM_SIZE
	.align		4
.L_26:
        /*0060*/ 	.byte	0x03, 0x19
        /*0062*/ 	.short	0x0020


	//----- nvinfo : EIATTR_PARAM_CBANK
	.align		4
        /*0064*/ 	.byte	0x04, 0x0a
        /*0066*/ 	.short	(.L_28 - .L_27)
	.align		4
.L_27:
        /*0068*/ 	.word	index@(.nv.constant0._Z4minePlPcS0_Pi)
        /*006c*/ 	.short	0x0380
        /*006e*/ 	.short	0x0020


	//----- nvinfo : EIATTR_SW_WAR
	.align		4
.L_28:
        /*0070*/ 	.byte	0x04, 0x36
        /*0072*/ 	.short	(.L_30 - .L_29)
.L_29:
        /*0074*/ 	.word	0x00000008
.L_30:


//--------------------- .nv.callgraph             --------------------------
	.section	.nv.callgraph,"",@"SHT_CUDA_CALLGRAPH"
	.align	4
	.sectionentsize	8
	.align		4
        /*0000*/ 	.word	0x00000000
	.align		4
        /*0004*/ 	.word	0xffffffff
	.align		4
        /*0008*/ 	.word	0x00000000
	.align		4
        /*000c*/ 	.word	0xfffffffe
	.align		4
        /*0010*/ 	.word	0x00000000
	.align		4
        /*0014*/ 	.word	0xfffffffd
	.align		4
        /*0018*/ 	.word	0x00000000
	.align		4
        /*001c*/ 	.word	0xfffffffc


//--------------------- .nv.constant4             --------------------------
	.section	.nv.constant4,"a",@progbits
	.align	8
	.align		8
.nv.constant4:
        /*0000*/ 	.dword	precalc_xorwow_matrix
	.align		8
        /*0008*/ 	.dword	precalc_xorwow_offset_matrix
	.align		8
        /*0010*/ 	.dword	mrg32k3aM1
	.align		8
        /*0018*/ 	.dword	mrg32k3aM2
	.align		8
        /*0020*/ 	.dword	mrg32k3aM1SubSeq
	.align		8
        /*0028*/ 	.dword	mrg32k3aM2SubSeq
	.align		8
        /*0030*/ 	.dword	mrg32k3aM1Seq
	.align		8
        /*0038*/ 	.dword	mrg32k3aM2Seq


//--------------------- .nv.constant3             --------------------------
	.section	.nv.constant3,"a",@progbits
	.align	8
.nv.constant3:
	.type		__cr_lgamma_table,@object
	.size		__cr_lgamma_table,(.L_8 - __cr_lgamma_table)
__cr_lgamma_table:
        /*0000*/ 	.byte	0x00, 0x00, 0x00, 0x00, 0x00, 0x00, 0x00, 0x00, 0x00, 0x00, 0x00, 0x00, 0x00, 0x00, 0x00, 0x00
        /*0010*/ 	.byte	0xef, 0x39, 0xfa, 0xfe, 0x42, 0x2e, 0xe6, 0x3f, 0x02, 0x20, 0x2a, 0xfa, 0x0b, 0xab, 0xfc, 0x3f
        /*0020*/ 	.byte	0xf9, 0x2c, 0x92, 0x7c, 0xa7, 0x6c, 0x09, 0x40, 0xc9, 0x79, 0x44, 0x3c, 0x64, 0x26, 0x13, 0x40
        /*0030*/ 	.byte	0xca, 0x01, 0xcf, 0x3a, 0x27, 0x51, 0x1a, 0x40, 0x30, 0xcc, 0x2d, 0xf3, 0xe1, 0x0c, 0x21, 0x40
        /*0040*/ 	.byte	0x0d, 0xb7, 0xfc, 0x82, 0x8e, 0x35, 0x25, 0x40
.L_8:


//--------------------- .text._Z4minePlPcS0_Pi    --------------------------
	.section	.text._Z4minePlPcS0_Pi,"ax",@progbits
	.align	128
        .global         _Z4minePlPcS0_Pi
        .type           _Z4minePlPcS0_Pi,@function
        .size           _Z4minePlPcS0_Pi,(.L_x_1 - _Z4minePlPcS0_Pi)
        .other          _Z4minePlPcS0_Pi,@"STO_CUDA_ENTRY STV_DEFAULT"
_Z4minePlPcS0_Pi:
.text._Z4minePlPcS0_Pi:
[----:B------:R-:W-:Y:S01]  /*0000*/  LDC R1, c[0x0][0x37c] ;  /* 0x0000df00ff017b82 */ /* 0x000fe20000000800 */
[----:B------:R-:W-:Y:S05]  /*0010*/  EXIT ;  /* 0x000000000000794d */ /* 0x000fea0003800000 */
.L_x_0:
[----:B------:R-:W-:-:S00]  /*0020*/  BRA `(.L_x_0) ;  /* 0xfffffffc00fc7947 */ /* 0x000fc0000383ffff */
[----:B------:R-:W-:-:S00]  /*0030*/  NOP ;  /* 0x0000000000007918 */ /* 0x000fc00000000000 */
        /* <DEDUP_REMOVED lines=12> */
.L_x_1:


//--------------------- .nv.global.init           --------------------------
	.section	.nv.global.init,"aw",@progbits
	.align	4
.nv.global.init:
	.type		mrg32k3aM1SubSeq,@object
	.size		mrg32k3aM1SubSeq,(mrg32k3aM2SubSeq - mrg32k3aM1SubSeq)
mrg32k3aM1SubSeq:
        /*0000*/ 	.byte	0x0b, 0xcc, 0xee, 0x04, 0x73, 0x29, 0x8b, 0x6f, 0xf6, 0x53, 0x03, 0xf6, 0x23, 0xf6, 0xea, 0xda
        /* <DEDUP_REMOVED lines=125> */
	.type		mrg32k3aM2SubSeq,@object
	.size		mrg32k3aM2SubSeq,(mrg32k3aM1 - mrg32k3aM2SubSeq)
mrg32k3aM2SubSeq:
        /* <DEDUP_REMOVED lines=126> */
	.type		mrg32k3aM1,@object
	.size		mrg32k3aM1,(mrg32k3aM1Seq - mrg32k3aM1)
mrg32k3aM1:
        /* <DEDUP_REMOVED lines=144> */
	.type		mrg32k3aM1Seq,@object
	.size		mrg32k3aM1Seq,(mrg32k3aM2 - mrg32k3aM1Seq)
mrg32k3aM1Seq:
        /* <DEDUP_REMOVED lines=144> */
	.type		mrg32k3aM2,@object
	.size		mrg32k3aM2,(mrg32k3aM2Seq - mrg32k3aM2)
mrg32k3aM2:
        /* <DEDUP_REMOVED lines=144> */
	.type		mrg32k3aM2Seq,@object
	.size		mrg32k3aM2Seq,(precalc_xorwow_matrix - mrg32k3aM2Seq)
mrg32k3aM2Seq:
        /* <DEDUP_REMOVED lines=144> */
	.type		precalc_xorwow_matrix,@object
	.size		precalc_xorwow_matrix,(precalc_xorwow_offset_matrix - precalc_xorwow_matrix)
precalc_xorwow_matrix:
        /* <DEDUP_REMOVED lines=6400> */
	.type		precalc_xorwow_offset_matrix,@object
	.size		precalc_xorwow_offset_matrix,(.L_1 - precalc_xorwow_offset_matrix)
precalc_xorwow_offset_matrix:
        /* <DEDUP_REMOVED lines=6400> */
.L_1:


//--------------------- .nv.shared.reserved.0     --------------------------
	.section	.nv.shared.reserved.0,"aw",@nobits
	.weak		__nv_reservedSMEM_offset_0_alias
	.size		__nv_reservedSMEM_offset_0_alias, 0, 64
	.other		__nv_reservedSMEM_offset_0_alias,@"STO_CUDA_RESERVED_SHARED STV_DEFAULT"
__nv_reservedSMEM_offset_0_alias:
	.zero		0
	.zero		64


//--------------------- .nv.constant0._Z4minePlPcS0_Pi --------------------------
	.section	.nv.constant0._Z4minePlPcS0_Pi,"a",@progbits
	.sectionflags	@""
	.align	4
.nv.constant0._Z4minePlPcS0_Pi:
	.zero		928


//--------------------- SYMBOLS --------------------------

	.type		.nv.reservedSmem.offset0,@object
	.size		.nv.reservedSmem.offset0,0x4
